//
// Generated by NVIDIA NVVM Compiler
//
// Compiler Build ID: CL-36424714
// Cuda compilation tools, release 13.0, V13.0.88
// Based on NVVM 20.0.0
//

.version 9.0
.target sm_100
.address_size 64

	// .globl	default_function_kernel

.visible .entry default_function_kernel(
	.param .u64 .ptr .align 1 default_function_kernel_param_0,
	.param .u64 .ptr .align 1 default_function_kernel_param_1,
	.param .u64 .ptr .align 1 default_function_kernel_param_2
)
.maxntid 2
{
	.reg .b32 	%r<5>;
	.reg .b32 	%f<4>;
	.reg .b64 	%rd<11>;

	ld.param.u64 	%rd1, [default_function_kernel_param_0];
	ld.param.u64 	%rd2, [default_function_kernel_param_1];
	ld.param.u64 	%rd3, [default_function_kernel_param_2];
	cvta.to.global.u64 	%rd4, %rd1;
	cvta.to.global.u64 	%rd5, %rd3;
	cvta.to.global.u64 	%rd6, %rd2;
	mov.u32 	%r1, %ctaid.x;
	shl.b32 	%r2, %r1, 1;
	mov.u32 	%r3, %tid.x;
	or.b32  	%r4, %r2, %r3;
	mul.wide.u32 	%rd7, %r4, 4;
	add.s64 	%rd8, %rd6, %rd7;
	ld.global.nc.f32 	%f1, [%rd8];
	add.s64 	%rd9, %rd5, %rd7;
	ld.global.nc.f32 	%f2, [%rd9];
	add.f32 	%f3, %f1, %f2;
	add.s64 	%rd10, %rd4, %rd7;
	st.global.f32 	[%rd10], %f3;
	ret;

}
	// .globl	default_function_kernel_3
.visible .entry default_function_kernel_3(
	.param .u64 .ptr .align 1 default_function_kernel_3_param_0,
	.param .u64 .ptr .align 1 default_function_kernel_3_param_1
)
.maxntid 32
{
	.reg .pred 	%p<4>;
	.reg .b32 	%r<5>;
	.reg .b32 	%f<24>;
	.reg .b64 	%rd<8>;

	ld.param.u64 	%rd1, [default_function_kernel_3_param_0];
	ld.param.u64 	%rd2, [default_function_kernel_3_param_1];
	cvta.to.global.u64 	%rd3, %rd1;
	cvta.to.global.u64 	%rd4, %rd2;
	mov.u32 	%r1, %ctaid.x;
	shl.b32 	%r2, %r1, 5;
	mov.u32 	%r3, %tid.x;
	or.b32  	%r4, %r2, %r3;
	mul.wide.u32 	%rd5, %r4, 4;
	add.s64 	%rd6, %rd4, %rd5;
	ld.global.nc.f32 	%f1, [%rd6];
	abs.f32 	%f2, %f1;
	fma.rn.f32 	%f3, %f2, 0fBF000000, 0f3F000000;
	rsqrt.approx.ftz.f32 	%f4, %f3;
	mul.f32 	%f5, %f4, %f3;
	mul.f32 	%f6, %f4, 0fBF000000;
	fma.rn.f32 	%f7, %f5, %f6, 0f3F000000;
	fma.rn.f32 	%f8, %f5, %f7, %f5;
	setp.eq.f32 	%p1, %f2, 0f3F800000;
	selp.f32 	%f9, 0f00000000, %f8, %p1;
	setp.gt.f32 	%p2, %f2, 0f3F0F5C29;
	selp.f32 	%f10, %f9, %f2, %p2;
	mul.f32 	%f11, %f10, %f10;
	fma.rn.f32 	%f12, %f11, 0f3D4DD2F7, 0f3C99CA97;
	fma.rn.f32 	%f13, %f12, %f11, 0f3D3F90E8;
	fma.rn.f32 	%f14, %f13, %f11, 0f3D993CCF;
	fma.rn.f32 	%f15, %f14, %f11, 0f3E2AAC04;
	mul.f32 	%f16, %f11, %f15;
	fma.rn.f32 	%f17, %f16, %f10, %f10;
	mul.f32 	%f18, %f17, 0fC0000000;
	fma.rn.f32 	%f19, 0f3F6EE581, 0f3FD774EB, %f18;
	selp.f32 	%f20, %f19, %f17, %p2;
	setp.num.f32 	%p3, %f20, %f20;
	copysign.f32 	%f21, %f1, %f20;
	selp.f32 	%f22, %f21, %f20, %p3;
	sub.f32 	%f23, %f22, %f1;
	add.s64 	%rd7, %rd3, %rd5;
	st.global.f32 	[%rd7], %f23;
	ret;

}
	// .globl	default_function_kernel_1
.visible .entry default_function_kernel_1(
	.param .u64 .ptr .align 1 default_function_kernel_1_param_0,
	.param .u64 .ptr .align 1 default_function_kernel_1_param_1
)
.maxntid 64
{
	.reg .pred 	%p<7>;
	.reg .b32 	%r<12>;
	.reg .b32 	%f<39>;
	.reg .b64 	%rd<9>;

	ld.param.u64 	%rd1, [default_function_kernel_1_param_0];
	ld.param.u64 	%rd2, [default_function_kernel_1_param_1];
	cvta.to.global.u64 	%rd3, %rd2;
	mov.u32 	%r4, %ctaid.x;
	shl.b32 	%r5, %r4, 6;
	mov.u32 	%r6, %tid.x;
	or.b32  	%r1, %r5, %r6;
	mul.wide.u32 	%rd4, %r1, 4;
	add.s64 	%rd5, %rd3, %rd4;
	ld.global.nc.f32 	%f5, [%rd5];
	mov.f32 	%f6, 0f3F800000;
	sub.rn.f32 	%f7, %f5, %f6;
	mov.b32 	%r2, %f7;
	setp.gt.u32 	%p1, %r2, 1258291200;
	fma.rn.f32 	%f8, %f5, %f5, 0fBF800000;
	rsqrt.approx.ftz.f32 	%f9, %f8;
	mul.f32 	%f10, %f8, %f9;
	mul.f32 	%f11, %f9, 0f3F000000;
	neg.f32 	%f12, %f10;
	fma.rn.f32 	%f13, %f12, %f10, %f8;
	fma.rn.f32 	%f14, %f13, %f11, %f10;
	setp.eq.f32 	%p2, %f8, 0f00000000;
	selp.f32 	%f15, 0f00000000, %f14, %p2;
	selp.f32 	%f16, 0fBF800001, %f15, %p1;
	add.f32 	%f1, %f7, %f16;
	add.rz.f32 	%f17, %f1, %f6;
	mov.b32 	%r7, %f17;
	add.s32 	%r8, %r7, -1061158912;
	and.b32  	%r9, %r8, -8388608;
	mov.b32 	%r3, %f1;
	sub.s32 	%r10, %r3, %r9;
	mov.b32 	%f18, %r10;
	sub.s32 	%r11, 1082130432, %r9;
	mov.b32 	%f19, %r11;
	fma.rn.f32 	%f20, %f19, 0f3E800000, 0fBF800000;
	add.f32 	%f21, %f20, %f18;
	cvt.rn.f32.s32 	%f22, %r9;
	mul.f32 	%f23, %f22, 0f34000000;
	fma.rn.f32 	%f24, %f21, 0fBD39BF78, 0f3DD80012;
	fma.rn.f32 	%f25, %f24, %f21, 0fBE0778E0;
	fma.rn.f32 	%f26, %f25, %f21, 0f3E146475;
	fma.rn.f32 	%f27, %f26, %f21, 0fBE2A68DD;
	fma.rn.f32 	%f28, %f27, %f21, 0f3E4CAF9E;
	fma.rn.f32 	%f29, %f28, %f21, 0fBE800042;
	fma.rn.f32 	%f30, %f29, %f21, 0f3EAAAAE6;
	fma.rn.f32 	%f31, %f30, %f21, 0fBF000000;
	mul.f32 	%f32, %f21, %f31;
	fma.rn.f32 	%f33, %f32, %f21, %f21;
	fma.rn.f32 	%f38, %f23, 0f3F317218, %f33;
	setp.lt.u32 	%p3, %r3, 2139095040;
	@%p3 bra 	$L__BB2_2;
	setp.gt.s32 	%p4, %r3, -1082130432;
	fma.rn.f32 	%f34, %f1, 0f7F800000, 0f7F800000;
	selp.f32 	%f35, %f34, %f38, %p4;
	setp.eq.f32 	%p5, %f1, 0f00000000;
	selp.f32 	%f38, 0f80000000, %f35, %p5;
$L__BB2_2:
	setp.gt.u32 	%p6, %r2, 1258291200;
	cvta.to.global.u64 	%rd6, %rd1;
	add.f32 	%f36, %f38, 0f3F317218;
	selp.f32 	%f37, %f36, %f38, %p6;
	add.s64 	%rd8, %rd6, %rd4;
	st.global.f32 	[%rd8], %f37;
	ret;

}
	// .globl	default_function_kernel_2
.visible .entry default_function_kernel_2(
	.param .u64 .ptr .align 1 default_function_kernel_2_param_0,
	.param .u64 .ptr .align 1 default_function_kernel_2_param_1
)
.maxntid 16
{
	.reg .pred 	%p<7>;
	.reg .b32 	%r<5>;
	.reg .b32 	%f<47>;
	.reg .b64 	%rd<8>;

	ld.param.u64 	%rd1, [default_function_kernel_2_param_0];
	ld.param.u64 	%rd2, [default_function_kernel_2_param_1];
	cvta.to.global.u64 	%rd3, %rd1;
	cvta.to.global.u64 	%rd4, %rd2;
	mov.u32 	%r1, %ctaid.x;
	shl.b32 	%r2, %r1, 4;
	mov.u32 	%r3, %tid.x;
	or.b32  	%r4, %r2, %r3;
	mul.wide.u32 	%rd5, %r4, 4;
	add.s64 	%rd6, %rd4, %rd5;
	ld.global.nc.f32 	%f1, [%rd6];
	abs.f32 	%f2, %f1;
	fma.rn.f32 	%f3, %f2, 0fBF000000, 0f3F000000;
	rsqrt.approx.ftz.f32 	%f4, %f3;
	mul.f32 	%f5, %f4, %f3;
	mul.f32 	%f6, %f4, 0fBF000000;
	fma.rn.f32 	%f7, %f5, %f6, 0f3F000000;
	fma.rn.f32 	%f8, %f5, %f7, %f5;
	setp.eq.f32 	%p1, %f2, 0f3F800000;
	selp.f32 	%f9, 0f00000000, %f8, %p1;
	setp.gt.f32 	%p2, %f2, 0f3F0F5C29;
	selp.f32 	%f10, %f9, %f2, %p2;
	mul.f32 	%f11, %f10, %f10;
	fma.rn.f32 	%f12, %f11, 0f3D4DD2F7, 0f3C99CA97;
	fma.rn.f32 	%f13, %f12, %f11, 0f3D3F90E8;
	fma.rn.f32 	%f14, %f13, %f11, 0f3D993CCF;
	fma.rn.f32 	%f15, %f14, %f11, 0f3E2AAC04;
	mul.f32 	%f16, %f11, %f15;
	fma.rn.f32 	%f17, %f16, %f10, %f10;
	mul.f32 	%f18, %f17, 0fC0000000;
	fma.rn.f32 	%f19, 0f3F6EE581, 0f3FD774EB, %f18;
	selp.f32 	%f20, %f19, %f17, %p2;
	setp.num.f32 	%p3, %f20, %f20;
	copysign.f32 	%f21, %f1, %f20;
	selp.f32 	%f22, %f21, %f20, %p3;
	abs.f32 	%f23, %f22;
	fma.rn.f32 	%f24, %f23, 0fBF000000, 0f3F000000;
	rsqrt.approx.ftz.f32 	%f25, %f24;
	mul.f32 	%f26, %f25, %f24;
	mul.f32 	%f27, %f25, 0fBF000000;
	fma.rn.f32 	%f28, %f26, %f27, 0f3F000000;
	fma.rn.f32 	%f29, %f26, %f28, %f26;
	setp.eq.f32 	%p4, %f23, 0f3F800000;
	selp.f32 	%f30, 0f00000000, %f29, %p4;
	setp.gt.f32 	%p5, %f23, 0f3F0F5C29;
	selp.f32 	%f31, %f30, %f23, %p5;
	copysign.f32 	%f32, %f22, %f31;
	mul.f32 	%f33, %f32, %f32;
	fma.rn.f32 	%f34, %f33, 0f3D10ECEF, 0f3C8B1ABB;
	fma.rn.f32 	%f35, %f34, %f33, 0f3CFC028C;
	fma.rn.f32 	%f36, %f35, %f33, 0f3D372139;
	fma.rn.f32 	%f37, %f36, %f33, 0f3D9993DB;
	fma.rn.f32 	%f38, %f37, %f33, 0f3E2AAAC6;
	mul.f32 	%f39, %f33, %f38;
	fma.rn.f32 	%f40, %f39, %f32, %f32;
	neg.f32 	%f41, %f40;
	selp.f32 	%f42, %f40, %f41, %p5;
	fma.rn.f32 	%f43, 0f3F6EE581, 0f3FD774EB, %f42;
	setp.gt.f32 	%p6, %f22, 0f3F0F5C29;
	selp.f32 	%f44, %f40, %f43, %p6;
	add.f32 	%f45, %f44, %f44;
	selp.f32 	%f46, %f45, %f44, %p5;
	add.s64 	%rd7, %rd3, %rd5;
	st.global.f32 	[%rd7], %f46;
	ret;

}


// ===== COMPILED SASS (sm_100) =====

	.target	sm_100

	.elftype	@"ET_EXEC"


//--------------------- .note.nv.tkinfo           --------------------------
	.section	.note.nv.tkinfo,"",@"SHT_NOTE"
	.sectionflags	@"SHF_NOTE_NV_TKINFO"
	.tkinfo
        /*0018*/ 	.word	0x00000002
        /*0030*/ 	.string	""
        /*0030*/ 	.string	"ptxas"
        /*0030*/ 	.string	"Cuda compilation tools, release 13.0, V13.0.88"
        /*0030*/ 	.string	"Build cuda_13.0.r13.0/compiler.36424714_0"
        /*0030*/ 	.string	"-arch sm_100 -m 64 "



//--------------------- .note.nv.cuinfo           --------------------------
	.section	.note.nv.cuinfo,"",@"SHT_NOTE"
	.sectionflags	@"SHF_NOTE_NV_CUINFO"
        /*0018*/ 	.short	0x0002
        /*001a*/ 	.short	0x0064
        /*001c*/ 	.short	0x0082
	.zero		2


//--------------------- .nv.info                  --------------------------
	.section	.nv.info,"",@"SHT_CUDA_INFO"
	.align	4


	//----- nvinfo : EIATTR_REGCOUNT
	.align		4
        /*0000*/ 	.byte	0x04, 0x2f
        /*0002*/ 	.short	(.L_1 - .L_0)
	.align		4
.L_0:
        /*0004*/ 	.word	index@(default_function_kernel)
        /*0008*/ 	.word	0x0000000c


	//----- nvinfo : EIATTR_FRAME_SIZE
	.align		4
.L_1:
        /*000c*/ 	.byte	0x04, 0x11
        /*000e*/ 	.short	(.L_3 - .L_2)
	.align		4
.L_2:
        /*0010*/ 	.word	index@(default_function_kernel)
        /*0014*/ 	.word	0x00000000


	//----- nvinfo : EIATTR_REGCOUNT
	.align		4
.L_3:
        /*0018*/ 	.byte	0x04, 0x2f
        /*001a*/ 	.short	(.L_5 - .L_4)
	.align		4
.L_4:
        /*001c*/ 	.word	index@(default_function_kernel_3)
        /*0020*/ 	.word	0x0000000c


	//----- nvinfo : EIATTR_FRAME_SIZE
	.align		4
.L_5:
        /*0024*/ 	.byte	0x04, 0x11
        /*0026*/ 	.short	(.L_7 - .L_6)
	.align		4
.L_6:
        /*0028*/ 	.word	index@(default_function_kernel_3)
        /*002c*/ 	.word	0x00000000


	//----- nvinfo : EIATTR_REGCOUNT
	.align		4
.L_7:
        /*0030*/ 	.byte	0x04, 0x2f
        /*0032*/ 	.short	(.L_9 - .L_8)
	.align		4
.L_8:
        /*0034*/ 	.word	index@(default_function_kernel_1)
        /*0038*/ 	.word	0x0000000c


	//----- nvinfo : EIATTR_FRAME_SIZE
	.align		4
.L_9:
        /*003c*/ 	.byte	0x04, 0x11
        /*003e*/ 	.short	(.L_11 - .L_10)
	.align		4
.L_10:
        /*0040*/ 	.word	index@(default_function_kernel_1)
        /*0044*/ 	.word	0x00000000


	//----- nvinfo : EIATTR_REGCOUNT
	.align		4
.L_11:
        /*0048*/ 	.byte	0x04, 0x2f
        /*004a*/ 	.short	(.L_13 - .L_12)
	.align		4
.L_12:
        /*004c*/ 	.word	index@(default_function_kernel_2)
        /*0050*/ 	.word	0x0000000e


	//----- nvinfo : EIATTR_FRAME_SIZE
	.align		4
.L_13:
        /*0054*/ 	.byte	0x04, 0x11
        /*0056*/ 	.short	(.L_15 - .L_14)
	.align		4
.L_14:
        /*0058*/ 	.word	index@(default_function_kernel_2)
        /*005c*/ 	.word	0x00000000


	//----- nvinfo : EIATTR_MIN_STACK_SIZE
	.align		4
.L_15:
        /*0060*/ 	.byte	0x04, 0x12
        /*0062*/ 	.short	(.L_17 - .L_16)
	.align		4
.L_16:
        /*0064*/ 	.word	index@(default_function_kernel_2)
        /*0068*/ 	.word	0x00000000


	//----- nvinfo : EIATTR_MIN_STACK_SIZE
	.align		4
.L_17:
        /*006c*/ 	.byte	0x04, 0x12
        /*006e*/ 	.short	(.L_19 - .L_18)
	.align		4
.L_18:
        /*0070*/ 	.word	index@(default_function_kernel_1)
        /*0074*/ 	.word	0x00000000


	//----- nvinfo : EIATTR_MIN_STACK_SIZE
	.align		4
.L_19:
        /*0078*/ 	.byte	0x04, 0x12
        /*007a*/ 	.short	(.L_21 - .L_20)
	.align		4
.L_20:
        /*007c*/ 	.word	index@(default_function_kernel_3)
        /*0080*/ 	.word	0x00000000


	//----- nvinfo : EIATTR_MIN_STACK_SIZE
	.align		4
.L_21:
        /*0084*/ 	.byte	0x04, 0x12
        /*0086*/ 	.short	(.L_23 - .L_22)
	.align		4
.L_22:
        /*0088*/ 	.word	index@(default_function_kernel)
        /*008c*/ 	.word	0x00000000
.L_23:


//--------------------- .nv.compat                --------------------------
	.section	.nv.compat,"",@"SHT_CUDA_COMPAT_INFO"
	.align	4
        /*0000*/ 	.byte	0x02, 0x09, 0x00, 0x00, 0x02, 0x02, 0x01, 0x00, 0x02, 0x05, 0x05, 0x00, 0x03, 0x07, 0x01, 0x01
        /*0010*/ 	.byte	0x02, 0x03, 0x00, 0x00, 0x02, 0x06, 0x01, 0x00, 0x04, 0x0b, 0x08, 0x00, 0x01, 0x00, 0x00, 0x00
        /*0020*/ 	.byte	0x00, 0x00, 0x00, 0x00


//--------------------- .nv.info.default_function_kernel_2 --------------------------
	.section	.nv.info.default_function_kernel_2,"",@"SHT_CUDA_INFO"
	.sectionflags	@""
	.align	4


	//----- nvinfo : EIATTR_CUDA_API_VERSION
	.align		4
        /*0000*/ 	.byte	0x04, 0x37
        /*0002*/ 	.short	(.L_25 - .L_24)
.L_24:
        /*0004*/ 	.word	0x00000082


	//----- nvinfo : EIATTR_KPARAM_INFO
	.align		4
.L_25:
        /*0008*/ 	.byte	0x04, 0x17
        /*000a*/ 	.short	(.L_27 - .L_26)
.L_26:
        /*000c*/ 	.word	0x00000000
        /*0010*/ 	.short	0x0001
        /*0012*/ 	.short	0x0008
        /*0014*/ 	.byte	0x00, 0xf5, 0x21, 0x00


	//----- nvinfo : EIATTR_KPARAM_INFO
	.align		4
.L_27:
        /*0018*/ 	.byte	0x04, 0x17
        /*001a*/ 	.short	(.L_29 - .L_28)
.L_28:
        /*001c*/ 	.word	0x00000000
        /*0020*/ 	.short	0x0000
        /*0022*/ 	.short	0x0000
        /*0024*/ 	.byte	0x00, 0xf5, 0x21, 0x00


	//----- nvinfo : EIATTR_SPARSE_MMA_MASK
	.align		4
.L_29:
        /*0028*/ 	.byte	0x03, 0x50
        /*002a*/ 	.short	0x0000


	//----- nvinfo : EIATTR_MAXREG_COUNT
	.align		4
        /*002c*/ 	.byte	0x03, 0x1b
        /*002e*/ 	.short	0x00ff


	//----- nvinfo : EIATTR_MERCURY_ISA_VERSION
	.align		4
        /*0030*/ 	.byte	0x03, 0x5f
        /*0032*/ 	.short	0x0101


	//----- nvinfo : EIATTR_VRC_CTA_INIT_COUNT
	.align		4
        /*0034*/ 	.byte	0x02, 0x4a
	.zero		1
	.zero		1


	//----- nvinfo : EIATTR_EXIT_INSTR_OFFSETS
	.align		4
        /*0038*/ 	.byte	0x04, 0x1c
        /*003a*/ 	.short	(.L_31 - .L_30)


	//   ....[0]....
.L_30:
        /*003c*/ 	.word	0x000003d0


	//----- nvinfo : EIATTR_MAX_THREADS
	.align		4
.L_31:
        /*0040*/ 	.byte	0x04, 0x05
        /*0042*/ 	.short	(.L_33 - .L_32)
.L_32:
        /*0044*/ 	.word	0x00000010
        /*0048*/ 	.word	0x00000001
        /*004c*/ 	.word	0x00000001


	//----- nvinfo : EIATTR_CBANK_PARAM_SIZE
	.align		4
.L_33:
        /*0050*/ 	.byte	0x03, 0x19
        /*0052*/ 	.short	0x0010


	//----- nvinfo : EIATTR_PARAM_CBANK
	.align		4
        /*0054*/ 	.byte	0x04, 0x0a
        /*0056*/ 	.short	(.L_35 - .L_34)
	.align		4
.L_34:
        /*0058*/ 	.word	index@(.nv.constant0.default_function_kernel_2)
        /*005c*/ 	.short	0x0380
        /*005e*/ 	.short	0x0010


	//----- nvinfo : EIATTR_SW_WAR
	.align		4
.L_35:
        /*0060*/ 	.byte	0x04, 0x36
        /*0062*/ 	.short	(.L_37 - .L_36)
.L_36:
        /*0064*/ 	.word	0x00000008
.L_37:


//--------------------- .nv.info.default_function_kernel_1 --------------------------
	.section	.nv.info.default_function_kernel_1,"",@"SHT_CUDA_INFO"
	.sectionflags	@""
	.align	4


	//----- nvinfo : EIATTR_CUDA_API_VERSION
	.align		4
        /*0000*/ 	.byte	0x04, 0x37
        /*0002*/ 	.short	(.L_39 - .L_38)
.L_38:
        /*0004*/ 	.word	0x00000082


	//----- nvinfo : EIATTR_KPARAM_INFO
	.align		4
.L_39:
        /*0008*/ 	.byte	0x04, 0x17
        /*000a*/ 	.short	(.L_41 - .L_40)
.L_40:
        /*000c*/ 	.word	0x00000000
        /*0010*/ 	.short	0x0001
        /*0012*/ 	.short	0x0008
        /*0014*/ 	.byte	0x00, 0xf5, 0x21, 0x00


	//----- nvinfo : EIATTR_KPARAM_INFO
	.align		4
.L_41:
        /*0018*/ 	.byte	0x04, 0x17
        /*001a*/ 	.short	(.L_43 - .L_42)
.L_42:
        /*001c*/ 	.word	0x00000000
        /*0020*/ 	.short	0x0000
        /*0022*/ 	.short	0x0000
        /*0024*/ 	.byte	0x00, 0xf5, 0x21, 0x00


	//----- nvinfo : EIATTR_SPARSE_MMA_MASK
	.align		4
.L_43:
        /*0028*/ 	.byte	0x03, 0x50
        /*002a*/ 	.short	0x0000


	//----- nvinfo : EIATTR_MAXREG_COUNT
	.align		4
        /*002c*/ 	.byte	0x03, 0x1b
        /*002e*/ 	.short	0x00ff


	//----- nvinfo : EIATTR_MERCURY_ISA_VERSION
	.align		4
        /*0030*/ 	.byte	0x03, 0x5f
        /*0032*/ 	.short	0x0101


	//----- nvinfo : EIATTR_VRC_CTA_INIT_COUNT
	.align		4
        /*0034*/ 	.byte	0x02, 0x4a
	.zero		1
	.zero		1


	//----- nvinfo : EIATTR_EXIT_INSTR_OFFSETS
	.align		4
        /*0038*/ 	.byte	0x04, 0x1c
        /*003a*/ 	.short	(.L_45 - .L_44)


	//   ....[0]....
.L_44:
        /*003c*/ 	.word	0x00000350


	//----- nvinfo : EIATTR_MAX_THREADS
	.align		4
.L_45:
        /*0040*/ 	.byte	0x04, 0x05
        /*0042*/ 	.short	(.L_47 - .L_46)
.L_46:
        /*0044*/ 	.word	0x00000040
        /*0048*/ 	.word	0x00000001
        /*004c*/ 	.word	0x00000001


	//----- nvinfo : EIATTR_CBANK_PARAM_SIZE
	.align		4
.L_47:
        /*0050*/ 	.byte	0x03, 0x19
        /*0052*/ 	.short	0x0010


	//----- nvinfo : EIATTR_PARAM_CBANK
	.align		4
        /*0054*/ 	.byte	0x04, 0x0a
        /*0056*/ 	.short	(.L_49 - .L_48)
	.align		4
.L_48:
        /*0058*/ 	.word	index@(.nv.constant0.default_function_kernel_1)
        /*005c*/ 	.short	0x0380
        /*005e*/ 	.short	0x0010


	//----- nvinfo : EIATTR_SW_WAR
	.align		4
.L_49:
        /*0060*/ 	.byte	0x04, 0x36
        /*0062*/ 	.short	(.L_51 - .L_50)
.L_50:
        /*0064*/ 	.word	0x00000008
.L_51:


//--------------------- .nv.info.default_function_kernel_3 --------------------------
	.section	.nv.info.default_function_kernel_3,"",@"SHT_CUDA_INFO"
	.sectionflags	@""
	.align	4


	//----- nvinfo : EIATTR_CUDA_API_VERSION
	.align		4
        /*0000*/ 	.byte	0x04, 0x37
        /*0002*/ 	.short	(.L_53 - .L_52)
.L_52:
        /*0004*/ 	.word	0x00000082


	//----- nvinfo : EIATTR_KPARAM_INFO
	.align		4
.L_53:
        /*0008*/ 	.byte	0x04, 0x17
        /*000a*/ 	.short	(.L_55 - .L_54)
.L_54:
        /*000c*/ 	.word	0x00000000
        /*0010*/ 	.short	0x0001
        /*0012*/ 	.short	0x0008
        /*0014*/ 	.byte	0x00, 0xf5, 0x21, 0x00


	//----- nvinfo : EIATTR_KPARAM_INFO
	.align		4
.L_55:
        /*0018*/ 	.byte	0x04, 0x17
        /*001a*/ 	.short	(.L_57 - .L_56)
.L_56:
        /*001c*/ 	.word	0x00000000
        /*0020*/ 	.short	0x0000
        /*0022*/ 	.short	0x0000
        /*0024*/ 	.byte	0x00, 0xf5, 0x21, 0x00


	//----- nvinfo : EIATTR_SPARSE_MMA_MASK
	.align		4
.L_57:
        /*0028*/ 	.byte	0x03, 0x50
        /*002a*/ 	.short	0x0000


	//----- nvinfo : EIATTR_MAXREG_COUNT
	.align		4
        /*002c*/ 	.byte	0x03, 0x1b
        /*002e*/ 	.short	0x00ff


	//----- nvinfo : EIATTR_MERCURY_ISA_VERSION
	.align		4
        /*0030*/ 	.byte	0x03, 0x5f
        /*0032*/ 	.short	0x0101


	//----- nvinfo : EIATTR_VRC_CTA_INIT_COUNT
	.align		4
        /*0034*/ 	.byte	0x02, 0x4a
	.zero		1
	.zero		1


	//----- nvinfo : EIATTR_EXIT_INSTR_OFFSETS
	.align		4
        /*0038*/ 	.byte	0x04, 0x1c
        /*003a*/ 	.short	(.L_59 - .L_58)


	//   ....[0]....
.L_58:
        /*003c*/ 	.word	0x00000260


	//----- nvinfo : EIATTR_MAX_THREADS
	.align		4
.L_59:
        /*0040*/ 	.byte	0x04, 0x05
        /*0042*/ 	.short	(.L_61 - .L_60)
.L_60:
        /*0044*/ 	.word	0x00000020
        /*0048*/ 	.word	0x00000001
        /*004c*/ 	.word	0x00000001


	//----- nvinfo : EIATTR_CBANK_PARAM_SIZE
	.align		4
.L_61:
        /*0050*/ 	.byte	0x03, 0x19
        /*0052*/ 	.short	0x0010


	//----- nvinfo : EIATTR_PARAM_CBANK
	.align		4
        /*0054*/ 	.byte	0x04, 0x0a
        /*0056*/ 	.short	(.L_63 - .L_62)
	.align		4
.L_62:
        /*0058*/ 	.word	index@(.nv.constant0.default_function_kernel_3)
        /*005c*/ 	.short	0x0380
        /*005e*/ 	.short	0x0010


	//----- nvinfo : EIATTR_SW_WAR
	.align		4
.L_63:
        /*0060*/ 	.byte	0x04, 0x36
        /*0062*/ 	.short	(.L_65 - .L_64)
.L_64:
        /*0064*/ 	.word	0x00000008
.L_65:


//--------------------- .nv.info.default_function_kernel --------------------------
	.section	.nv.info.default_function_kernel,"",@"SHT_CUDA_INFO"
	.sectionflags	@""
	.align	4


	//----- nvinfo : EIATTR_CUDA_API_VERSION
	.align		4
        /*0000*/ 	.byte	0x04, 0x37
        /*0002*/ 	.short	(.L_67 - .L_66)
.L_66:
        /*0004*/ 	.word	0x00000082


	//----- nvinfo : EIATTR_KPARAM_INFO
	.align		4
.L_67:
        /*0008*/ 	.byte	0x04, 0x17
        /*000a*/ 	.short	(.L_69 - .L_68)
.L_68:
        /*000c*/ 	.word	0x00000000
        /*0010*/ 	.short	0x0002
        /*0012*/ 	.short	0x0010
        /*0014*/ 	.byte	0x00, 0xf5, 0x21, 0x00


	//----- nvinfo : EIATTR_KPARAM_INFO
	.align		4
.L_69:
        /*0018*/ 	.byte	0x04, 0x17
        /*001a*/ 	.short	(.L_71 - .L_70)
.L_70:
        /*001c*/ 	.word	0x00000000
        /*0020*/ 	.short	0x0001
        /*0022*/ 	.short	0x0008
        /*0024*/ 	.byte	0x00, 0xf5, 0x21, 0x00


	//----- nvinfo : EIATTR_KPARAM_INFO
	.align		4
.L_71:
        /*0028*/ 	.byte	0x04, 0x17
        /*002a*/ 	.short	(.L_73 - .L_72)
.L_72:
        /*002c*/ 	.word	0x00000000
        /*0030*/ 	.short	0x0000
        /*0032*/ 	.short	0x0000
        /*0034*/ 	.byte	0x00, 0xf5, 0x21, 0x00


	//----- nvinfo : EIATTR_SPARSE_MMA_MASK
	.align		4
.L_73:
        /*0038*/ 	.byte	0x03, 0x50
        /*003a*/ 	.short	0x0000


	//----- nvinfo : EIATTR_MAXREG_COUNT
	.align		4
        /*003c*/ 	.byte	0x03, 0x1b
        /*003e*/ 	.short	0x00ff


	//----- nvinfo : EIATTR_MERCURY_ISA_VERSION
	.align		4
        /*0040*/ 	.byte	0x03, 0x5f
        /*0042*/ 	.short	0x0101


	//----- nvinfo : EIATTR_VRC_CTA_INIT_COUNT
	.align		4
        /*0044*/ 	.byte	0x02, 0x4a
	.zero		1
	.zero		1


	//----- nvinfo : EIATTR_EXIT_INSTR_OFFSETS
	.align		4
        /*0048*/ 	.byte	0x04, 0x1c
        /*004a*/ 	.short	(.L_75 - .L_74)


	//   ....[0]....
.L_74:
        /*004c*/ 	.word	0x00000100


	//----- nvinfo : EIATTR_MAX_THREADS
	.align		4
.L_75:
        /*0050*/ 	.byte	0x04, 0x05
        /*0052*/ 	.short	(.L_77 - .L_76)
.L_76:
        /*0054*/ 	.word	0x00000002
        /*0058*/ 	.word	0x00000001
        /*005c*/ 	.word	0x00000001


	//----- nvinfo : EIATTR_CBANK_PARAM_SIZE
	.align		4
.L_77:
        /*0060*/ 	.byte	0x03, 0x19
        /*0062*/ 	.short	0x0018


	//----- nvinfo : EIATTR_PARAM_CBANK
	.align		4
        /*0064*/ 	.byte	0x04, 0x0a
        /*0066*/ 	.short	(.L_79 - .L_78)
	.align		4
.L_78:
        /*0068*/ 	.word	index@(.nv.constant0.default_function_kernel)
        /*006c*/ 	.short	0x0380
        /*006e*/ 	.short	0x0018


	//----- nvinfo : EIATTR_SW_WAR
	.align		4
.L_79:
        /*0070*/ 	.byte	0x04, 0x36
        /*0072*/ 	.short	(.L_81 - .L_80)
.L_80:
        /*0074*/ 	.word	0x00000008
.L_81:


//--------------------- .nv.callgraph             --------------------------
	.section	.nv.callgraph,"",@"SHT_CUDA_CALLGRAPH"
	.align	4
	.sectionentsize	8
	.align		4
        /*0000*/ 	.word	0x00000000
	.align		4
        /*0004*/ 	.word	0xffffffff
	.align		4
        /*0008*/ 	.word	0x00000000
	.align		4
        /*000c*/ 	.word	0xfffffffe
	.align		4
        /*0010*/ 	.word	0x00000000
	.align		4
        /*0014*/ 	.word	0xfffffffd
	.align		4
        /*0018*/ 	.word	0x00000000
	.align		4
        /*001c*/ 	.word	0xfffffffc


//--------------------- .text.default_function_kernel_2 --------------------------
	.section	.text.default_function_kernel_2,"ax",@progbits
	.align	128
        .global         default_function_kernel_2
        .type           default_function_kernel_2,@function
        .size           default_function_kernel_2,(.L_x_4 - default_function_kernel_2)
        .other          default_function_kernel_2,@"STO_CUDA_ENTRY STV_DEFAULT"
default_function_kernel_2:
.text.default_function_kernel_2:
[----:B------:R-:W-:Y:S01]  /*0000*/  LDC R1, c[0x0][0x37c] ;  /* 0x0000df00ff017b82 */ /* 0x000fe20000000800 */
[----:B------:R-:W0:Y:S07]  /*0010*/  S2R R5, SR_TID.X ;  /* 0x0000000000057919 */ /* 0x000e2e0000002100 */
[----:B------:R-:W1:Y:S01]  /*0020*/  S2UR UR4, SR_CTAID.X ;  /* 0x00000000000479c3 */ /* 0x000e620000002500 */
[----:B------:R-:W2:Y:S07]  /*0030*/  LDCU.64 UR6, c[0x0][0x358] ;  /* 0x00006b00ff0677ac */ /* 0x000eae0008000a00 */
[----:B------:R-:W3:Y:S01]  /*0040*/  LDC.64 R2, c[0x0][0x388] ;  /* 0x0000e200ff027b82 */ /* 0x000ee20000000a00 */
[----:B-1----:R-:W-:-:S06]  /*0050*/  USHF.L.U32 UR4, UR4, 0x4, URZ ;  /* 0x0000000404047899 */ /* 0x002fcc00080006ff */
[----:B0-----:R-:W-:-:S05]  /*0060*/  LOP3.LUT R5, R5, UR4, RZ, 0xfc, !PT ;  /* 0x0000000405057c12 */ /* 0x001fca000f8efcff */
[----:B---3--:R-:W-:-:S06]  /*0070*/  IMAD.WIDE.U32 R2, R5, 0x4, R2 ;  /* 0x0000000405027825 */ /* 0x008fcc00078e0002 */
[----:B--2---:R-:W2:Y:S01]  /*0080*/  LDG.E.CONSTANT R2, desc[UR6][R2.64] ;  /* 0x0000000602027981 */ /* 0x004ea2000c1e9900 */
[----:B------:R-:W-:Y:S02]  /*0090*/  HFMA2 R6, -RZ, RZ, 1.75, 0 ;  /* 0x3f000000ff067431 */ /* 0x000fe400000001ff */
[----:B------:R-:W-:-:S03]  /*00a0*/  HFMA2 R11, -RZ, RZ, 1.9599609375, 20144 ;  /* 0x3fd774ebff0b7431 */ /* 0x000fc600000001ff */
[C---:B--2---:R-:W-:Y:S01]  /*00b0*/  FFMA R0, |R2|.reuse, -R6, 0.5 ;  /* 0x3f00000002007423 */ /* 0x044fe20000000a06 */
[C---:B------:R-:W-:Y:S02]  /*00c0*/  FSETP.NEU.AND P1, PT, |R2|.reuse, 1, PT ;  /* 0x3f8000000200780b */ /* 0x040fe40003f2d200 */
[----:B------:R-:W-:Y:S01]  /*00d0*/  FSETP.GT.AND P0, PT, |R2|, 0.56000000238418579102, PT ;  /* 0x3f0f5c290200780b */ /* 0x000fe20003f04200 */
[----:B------:R-:W0:Y:S02]  /*00e0*/  MUFU.RSQ R7, R0 ;  /* 0x0000000000077308 */ /* 0x000e240000001400 */
[----:B0-----:R-:W-:Y:S01]  /*00f0*/  FMUL R4, R0, R7 ;  /* 0x0000000700047220 */ /* 0x001fe20000400000 */
[----:B------:R-:W-:-:S04]  /*0100*/  FMUL R7, R7, -0.5 ;  /* 0xbf00000007077820 */ /* 0x000fc80000400000 */
[----:B------:R-:W-:-:S04]  /*0110*/  FFMA R7, R4, R7, 0.5 ;  /* 0x3f00000004077423 */ /* 0x000fc80000000007 */
[----:B------:R-:W-:Y:S01]  /*0120*/  FFMA R7, R4, R7, R4 ;  /* 0x0000000704077223 */ /* 0x000fe20000000004 */
[----:B------:R-:W-:-:S04]  /*0130*/  MOV R4, 0x3d4dd2f7 ;  /* 0x3d4dd2f700047802 */ /* 0x000fc80000000f00 */
[----:B------:R-:W-:-:S04]  /*0140*/  FSEL R7, R7, RZ, P1 ;  /* 0x000000ff07077208 */ /* 0x000fc80000800000 */
[----:B------:R-:W-:-:S05]  /*0150*/  FSEL R7, R7, |R2|, P0 ;  /* 0x4000000207077208 */ /* 0x000fca0000000000 */
[----:B------:R-:W-:-:S04]  /*0160*/  FMUL R3, R7, R7 ;  /* 0x0000000707037220 */ /* 0x000fc80000400000 */
[----:B------:R-:W-:-:S04]  /*0170*/  FFMA R0, R3, R4, 0.018773360177874565125 ;  /* 0x3c99ca9703007423 */ /* 0x000fc80000000004 */
[----:B------:R-:W-:-:S04]  /*0180*/  FFMA R0, R3, R0, 0.046769052743911743164 ;  /* 0x3d3f90e803007423 */ /* 0x000fc80000000000 */
[----:B------:R-:W-:-:S04]  /*0190*/  FFMA R0, R3, R0, 0.074823014438152313232 ;  /* 0x3d993ccf03007423 */ /* 0x000fc80000000000 */
[----:B------:R-:W-:-:S04]  /*01a0*/  FFMA R0, R3, R0, 0.16667181253433227539 ;  /* 0x3e2aac0403007423 */ /* 0x000fc80000000000 */
[----:B------:R-:W-:-:S04]  /*01b0*/  FMUL R0, R3, R0 ;  /* 0x0000000003007220 */ /* 0x000fc80000400000 */
[----:B------:R-:W-:-:S04]  /*01c0*/  FFMA R7, R7, R0, R7 ;  /* 0x0000000007077223 */ /* 0x000fc80000000007 */
[----:B------:R-:W-:-:S04]  /*01d0*/  FMUL R0, R7, -2 ;  /* 0xc000000007007820 */ /* 0x000fc80000400000 */
[----:B------:R-:W-:-:S05]  /*01e0*/  @P0 FFMA R7, R11, 0.93318945169448852539, R0 ;  /* 0x3f6ee5810b070823 */ /* 0x000fca0000000000 */
[C---:B------:R-:W-:Y:S02]  /*01f0*/  FSETP.NAN.AND P0, PT, R7.reuse, R7, PT ;  /* 0x000000070700720b */ /* 0x040fe40003f08000 */
[----:B------:R-:W-:-:S04]  /*0200*/  LOP3.LUT R2, R7, 0x80000000, R2, 0xb8, !PT ;  /* 0x8000000007027812 */ /* 0x000fc800078eb802 */
[----:B------:R-:W-:-:S04]  /*0210*/  FSEL R7, R2, R7, !P0 ;  /* 0x0000000702077208 */ /* 0x000fc80004000000 */
[C---:B------:R-:W-:Y:S01]  /*0220*/  FSETP.NEU.AND P1, PT, |R7|.reuse, 1, PT ;  /* 0x3f8000000700780b */ /* 0x040fe20003f2d200 */
[C---:B------:R-:W-:Y:S01]  /*0230*/  FFMA R0, |R7|.reuse, -R6, 0.5 ;  /* 0x3f00000007007423 */ /* 0x040fe20000000a06 */
[----:B------:R-:W-:-:S03]  /*0240*/  FSETP.GT.AND P0, PT, |R7|, 0.56000000238418579102, PT ;  /* 0x3f0f5c290700780b */ /* 0x000fc60003f04200 */
[----:B------:R-:W0:Y:S02]  /*0250*/  MUFU.RSQ R3, R0 ;  /* 0x0000000000037308 */ /* 0x000e240000001400 */
[----:B0-----:R-:W-:Y:S01]  /*0260*/  FMUL R2, R0, R3 ;  /* 0x0000000300027220 */ /* 0x001fe20000400000 */
[----:B------:R-:W-:-:S04]  /*0270*/  FMUL R3, R3, -0.5 ;  /* 0xbf00000003037820 */ /* 0x000fc80000400000 */
[----:B------:R-:W-:-:S04]  /*0280*/  FFMA R3, R2, R3, 0.5 ;  /* 0x3f00000002037423 */ /* 0x000fc80000000003 */
[----:B------:R-:W-:-:S05]  /*0290*/  FFMA R3, R2, R3, R2 ;  /* 0x0000000302037223 */ /* 0x000fca0000000002 */
[----:B------:R-:W-:Y:S02]  /*02a0*/  FSEL R2, R3, RZ, P1 ;  /* 0x000000ff03027208 */ /* 0x000fe40000800000 */
[----:B------:R-:W-:Y:S02]  /*02b0*/  MOV R3, 0x3d10ecef ;  /* 0x3d10ecef00037802 */ /* 0x000fe40000000f00 */
[----:B------:R-:W-:Y:S02]  /*02c0*/  FSEL R2, R2, |R7|, P0 ;  /* 0x4000000702027208 */ /* 0x000fe40000000000 */
[----:B------:R-:W-:Y:S02]  /*02d0*/  FSETP.GT.AND P1, PT, R7, 0.56000000238418579102, PT ;  /* 0x3f0f5c290700780b */ /* 0x000fe40003f24000 */
[----:B------:R-:W-:-:S05]  /*02e0*/  LOP3.LUT R4, R2, 0x80000000, R7, 0xb8, !PT ;  /* 0x8000000002047812 */ /* 0x000fca00078eb807 */
[----:B------:R-:W-:-:S04]  /*02f0*/  FMUL R0, R4, R4 ;  /* 0x0000000404007220 */ /* 0x000fc80000400000 */
[----:B------:R-:W-:-:S04]  /*0300*/  FFMA R3, R0, R3, 0.016980519518256187439 ;  /* 0x3c8b1abb00037423 */ /* 0x000fc80000000003 */
[----:B------:R-:W-:-:S04]  /*0310*/  FFMA R3, R0, R3, 0.030762933194637298584 ;  /* 0x3cfc028c00037423 */ /* 0x000fc80000000003 */
[----:B------:R-:W-:-:S04]  /*0320*/  FFMA R3, R0, R3, 0.044709417968988418579 ;  /* 0x3d37213900037423 */ /* 0x000fc80000000003 */
[C---:B------:R-:W-:Y:S02]  /*0330*/  FFMA R9, R0.reuse, R3, 0.074989043176174163818 ;  /* 0x3d9993db00097423 */ /* 0x040fe40000000003 */
[----:B------:R-:W0:Y:S02]  /*0340*/  LDC.64 R2, c[0x0][0x380] ;  /* 0x0000e000ff027b82 */ /* 0x000e240000000a00 */
[----:B------:R-:W-:-:S04]  /*0350*/  FFMA R9, R0, R9, 0.16666707396507263184 ;  /* 0x3e2aaac600097423 */ /* 0x000fc80000000009 */
[----:B------:R-:W-:-:S04]  /*0360*/  FMUL R9, R0, R9 ;  /* 0x0000000900097220 */ /* 0x000fc80000400000 */
[----:B------:R-:W-:-:S05]  /*0370*/  FFMA R9, R4, R9, R4 ;  /* 0x0000000904097223 */ /* 0x000fca0000000004 */
[----:B------:R-:W-:-:S05]  /*0380*/  FSEL R0, R9, -R9, P0 ;  /* 0x8000000909007208 */ /* 0x000fca0000000000 */
[----:B------:R-:W-:Y:S01]  /*0390*/  @!P1 FFMA R9, R11, 0.93318945169448852539, R0 ;  /* 0x3f6ee5810b099823 */ /* 0x000fe20000000000 */
[----:B0-----:R-:W-:-:S04]  /*03a0*/  IMAD.WIDE.U32 R2, R5, 0x4, R2 ;  /* 0x0000000405027825 */ /* 0x001fc800078e0002 */
[----:B------:R-:W-:-:S05]  /*03b0*/  @P0 FADD R9, R9, R9 ;  /* 0x0000000909090221 */ /* 0x000fca0000000000 */
[----:B------:R-:W-:Y:S01]  /*03c0*/  STG.E desc[UR6][R2.64], R9 ;  /* 0x0000000902007986 */ /* 0x000fe2000c101906 */
[----:B------:R-:W-:Y:S05]  /*03d0*/  EXIT ;  /* 0x000000000000794d */ /* 0x000fea0003800000 */
.L_x_0:
[----:B------:R-:W-:-:S00]  /*03e0*/  BRA `(.L_x_0) ;  /* 0xfffffffc00fc7947 */ /* 0x000fc0000383ffff */
[----:B------:R-:W-:-:S00]  /*03f0*/  NOP ;  /* 0x0000000000007918 */ /* 0x000fc00000000000 */
        /* <DEDUP_REMOVED lines=8> */
.L_x_4:


//--------------------- .text.default_function_kernel_1 --------------------------
	.section	.text.default_function_kernel_1,"ax",@progbits
	.align	128
        .global         default_function_kernel_1
        .type           default_function_kernel_1,@function
        .size           default_function_kernel_1,(.L_x_5 - default_function_kernel_1)
        .other          default_function_kernel_1,@"STO_CUDA_ENTRY STV_DEFAULT"
default_function_kernel_1:
.text.default_function_kernel_1:
        /* <DEDUP_REMOVED lines=8> */
[----:B--2---:R-:W2:Y:S02]  /*0080*/  LDG.E.CONSTANT R2, desc[UR6][R2.64] ;  /* 0x0000000602027981 */ /* 0x004ea4000c1e9900 */
[----:B--2---:R-:W-:-:S04]  /*0090*/  FFMA R5, R2, R2, -1 ;  /* 0xbf80000002057423 */ /* 0x004fc80000000002 */
[----:B------:R-:W0:Y:S01]  /*00a0*/  MUFU.RSQ R4, R5 ;  /* 0x0000000500047308 */ /* 0x000e220000001400 */
[C---:B------:R-:W-:Y:S01]  /*00b0*/  FSETP.NEU.AND P1, PT, R5.reuse, RZ, PT ;  /* 0x000000ff0500720b */ /* 0x040fe20003f2d000 */
[----:B0-----:R-:W-:Y:S01]  /*00c0*/  FMUL R6, R5, R4 ;  /* 0x0000000405067220 */ /* 0x001fe20000400000 */
[----:B------:R-:W-:Y:S01]  /*00d0*/  FMUL R7, R4, 0.5 ;  /* 0x3f00000004077820 */ /* 0x000fe20000400000 */
[----:B------:R-:W-:Y:S02]  /*00e0*/  FADD R4, R2, -1 ;  /* 0xbf80000002047421 */ /* 0x000fe40000000000 */
[----:B------:R-:W-:Y:S01]  /*00f0*/  FFMA R8, -R6, R6, R5 ;  /* 0x0000000606087223 */ /* 0x000fe20000000105 */
[----:B------:R-:W-:Y:S02]  /*0100*/  HFMA2 R5, -RZ, RZ, 1.625, 0 ;  /* 0x3e800000ff057431 */ /* 0x000fe400000001ff */
[----:B------:R-:W-:Y:S01]  /*0110*/  ISETP.GT.U32.AND P0, PT, R4, 0x4b000000, PT ;  /* 0x4b0000000400780c */ /* 0x000fe20003f04070 */
[----:B------:R-:W-:-:S05]  /*0120*/  FFMA R7, R7, R8, R6 ;  /* 0x0000000807077223 */ /* 0x000fca0000000006 */
[----:B------:R-:W-:-:S04]  /*0130*/  FSEL R7, R7, RZ, P1 ;  /* 0x000000ff07077208 */ /* 0x000fc80000800000 */
[----:B------:R-:W-:-:S05]  /*0140*/  FSEL R7, R7, -1.0000001192092895508, !P0 ;  /* 0xbf80000107077808 */ /* 0x000fca0004000000 */
[----:B------:R-:W-:-:S04]  /*0150*/  FADD R7, R4, R7 ;  /* 0x0000000704077221 */ /* 0x000fc80000000000 */
[C---:B------:R-:W-:Y:S01]  /*0160*/  FADD.RZ R2, R7.reuse, 1 ;  /* 0x3f80000007027421 */ /* 0x040fe2000000c000 */
[----:B------:R-:W-:-:S04]  /*0170*/  ISETP.GE.U32.AND P1, PT, R7, 0x7f800000, PT ;  /* 0x7f8000000700780c */ /* 0x000fc80003f26070 */
[----:B------:R-:W-:Y:S02]  /*0180*/  IADD3 R2, PT, PT, R2, -0x3f400000, RZ ;  /* 0xc0c0000002027810 */ /* 0x000fe40007ffe0ff */
[----:B------:R-:W-:Y:S02]  /*0190*/  ISETP.GT.AND P2, PT, R7, -0x40800000, P1 ;  /* 0xbf8000000700780c */ /* 0x000fe40000f44270 */
[----:B------:R-:W-:-:S04]  /*01a0*/  LOP3.LUT R2, R2, 0xff800000, RZ, 0xc0, !PT ;  /* 0xff80000002027812 */ /* 0x000fc800078ec0ff */
[----:B------:R-:W-:Y:S02]  /*01b0*/  IADD3 R4, PT, PT, -R2, 0x40800000, RZ ;  /* 0x4080000002047810 */ /* 0x000fe40007ffe1ff */
[----:B------:R-:W-:Y:S02]  /*01c0*/  IADD3 R3, PT, PT, R7, -R2, RZ ;  /* 0x8000000207037210 */ /* 0x000fe40007ffe0ff */
[----:B------:R-:W-:Y:S01]  /*01d0*/  @P1 MOV R6, 0x7f800000 ;  /* 0x7f80000000061802 */ /* 0x000fe20000000f00 */
[----:B------:R-:W-:Y:S01]  /*01e0*/  FFMA R4, R4, R5, -1 ;  /* 0xbf80000004047423 */ /* 0x000fe20000000005 */
[----:B------:R-:W-:-:S03]  /*01f0*/  MOV R5, 0x3d39bf78 ;  /* 0x3d39bf7800057802 */ /* 0x000fc60000000f00 */
[----:B------:R-:W-:-:S04]  /*0200*/  FADD R4, R3, R4 ;  /* 0x0000000403047221 */ /* 0x000fc80000000000 */
[----:B------:R-:W-:Y:S01]  /*0210*/  FFMA R3, R4, -R5, 0.10546888411045074463 ;  /* 0x3dd8001204037423 */ /* 0x000fe20000000805 */
[----:B------:R-:W-:-:S03]  /*0220*/  I2FP.F32.S32 R5, R2 ;  /* 0x0000000200057245 */ /* 0x000fc60000201400 */
[C---:B------:R-:W-:Y:S02]  /*0230*/  FFMA R3, R4.reuse, R3, -0.13229703903198242188 ;  /* 0xbe0778e004037423 */ /* 0x040fe40000000003 */
[----:B------:R-:W-:Y:S02]  /*0240*/  FMUL R5, R5, 1.1920928955078125e-07 ;  /* 0x3400000005057820 */ /* 0x000fe40000400000 */
[----:B------:R-:W-:-:S04]  /*0250*/  FFMA R3, R4, R3, 0.14491446316242218018 ;  /* 0x3e14647504037423 */ /* 0x000fc80000000003 */
[----:B------:R-:W-:-:S04]  /*0260*/  FFMA R3, R4, R3, -0.16641564667224884033 ;  /* 0xbe2a68dd04037423 */ /* 0x000fc80000000003 */
[----:B------:R-:W-:-:S04]  /*0270*/  FFMA R3, R4, R3, 0.19988867640495300293 ;  /* 0x3e4caf9e04037423 */ /* 0x000fc80000000003 */
[----:B------:R-:W-:-:S04]  /*0280*/  FFMA R3, R4, R3, -0.25000196695327758789 ;  /* 0xbe80004204037423 */ /* 0x000fc80000000003 */
[----:B------:R-:W-:-:S04]  /*0290*/  FFMA R3, R4, R3, 0.33333510160446166992 ;  /* 0x3eaaaae604037423 */ /* 0x000fc80000000003 */
[----:B------:R-:W-:-:S04]  /*02a0*/  FFMA R3, R4, R3, -0.5 ;  /* 0xbf00000004037423 */ /* 0x000fc80000000003 */
[C---:B------:R-:W-:Y:S02]  /*02b0*/  FMUL R9, R4.reuse, R3 ;  /* 0x0000000304097220 */ /* 0x040fe40000400000 */
[----:B------:R-:W0:Y:S02]  /*02c0*/  LDC.64 R2, c[0x0][0x380] ;  /* 0x0000e000ff027b82 */ /* 0x000e240000000a00 */
[----:B------:R-:W-:-:S04]  /*02d0*/  FFMA R4, R4, R9, R4 ;  /* 0x0000000904047223 */ /* 0x000fc80000000004 */
[----:B------:R-:W-:Y:S01]  /*02e0*/  FFMA R4, R5, 0.69314718246459960938, R4 ;  /* 0x3f31721805047823 */ /* 0x000fe20000000004 */
[C---:B------:R-:W-:Y:S01]  /*02f0*/  @P2 FFMA R4, R7.reuse, R6, +INF ;  /* 0x7f80000007042423 */ /* 0x040fe20000000006 */
[----:B------:R-:W-:-:S04]  /*0300*/  @P1 FSETP.NEU.AND P2, PT, R7, RZ, PT ;  /* 0x000000ff0700120b */ /* 0x000fc80003f4d000 */
[----:B------:R-:W-:-:S05]  /*0310*/  @P1 FSEL R4, R4, -RZ, P2 ;  /* 0x800000ff04041208 */ /* 0x000fca0001000000 */
[----:B------:R-:W-:Y:S01]  /*0320*/  @P0 FADD R4, R4, 0.69314718246459960938 ;  /* 0x3f31721804040421 */ /* 0x000fe20000000000 */
[----:B0-----:R-:W-:-:S05]  /*0330*/  IMAD.WIDE.U32 R2, R0, 0x4, R2 ;  /* 0x0000000400027825 */ /* 0x001fca00078e0002 */
[----:B------:R-:W-:Y:S01]  /*0340*/  STG.E desc[UR6][R2.64], R4 ;  /* 0x0000000402007986 */ /* 0x000fe2000c101906 */
[----:B------:R-:W-:Y:S05]  /*0350*/  EXIT ;  /* 0x000000000000794d */ /* 0x000fea0003800000 */
.L_x_1:
        /* <DEDUP_REMOVED lines=10> */
.L_x_5:


//--------------------- .text.default_function_kernel_3 --------------------------
	.section	.text.default_function_kernel_3,"ax",@progbits
	.align	128
        .global         default_function_kernel_3
        .type           default_function_kernel_3,@function
        .size           default_function_kernel_3,(.L_x_6 - default_function_kernel_3)
        .other          default_function_kernel_3,@"STO_CUDA_ENTRY STV_DEFAULT"
default_function_kernel_3:
.text.default_function_kernel_3:
[----:B------:R-:W-:Y:S01]  /*0000*/  LDC R1, c[0x0][0x37c] ;  /* 0x0000df00ff017b82 */ /* 0x000fe20000000800 */
[----:B------:R-:W0:Y:S07]  /*0010*/  S2R R5, SR_TID.X ;  /* 0x0000000000057919 */ /* 0x000e2e0000002100 */
[----:B------:R-:W1:Y:S01]  /*0020*/  S2UR UR4, SR_CTAID.X ;  /* 0x00000000000479c3 */ /* 0x000e620000002500 */
[----:B------:R-:W2:Y:S07]  /*0030*/  LDCU.64 UR6, c[0x0][0x358] ;  /* 0x00006b00ff0677ac */ /* 0x000eae0008000a00 */
[----:B------:R-:W3:Y:S01]  /*0040*/  LDC.64 R2, c[0x0][0x388] ;  /* 0x0000e200ff027b82 */ /* 0x000ee20000000a00 */
[----:B-1----:R-:W-:-:S06]  /*0050*/  USHF.L.U32 UR4, UR4, 0x5, URZ ;  /* 0x0000000504047899 */ /* 0x002fcc00080006ff */
[----:B0-----:R-:W-:-:S05]  /*0060*/  LOP3.LUT R5, R5, UR4, RZ, 0xfc, !PT ;  /* 0x0000000405057c12 */ /* 0x001fca000f8efcff */
[----:B---3--:R-:W-:-:S05]  /*0070*/  IMAD.WIDE.U32 R2, R5, 0x4, R2 ;  /* 0x0000000405027825 */ /* 0x008fca00078e0002 */
[----:B--2---:R0:W2:Y:S01]  /*0080*/  LDG.E.CONSTANT R0, desc[UR6][R2.64] ;  /* 0x0000000602007981 */ /* 0x0040a2000c1e9900 */
[----:B------:R-:W-:Y:S02]  /*0090*/  HFMA2 R7, -RZ, RZ, 1.75, 0 ;  /* 0x3f000000ff077431 */ /* 0x000fe400000001ff */
[----:B------:R-:W-:Y:S01]  /*00a0*/  HFMA2 R9, -RZ, RZ, 1.9599609375, 20144 ;  /* 0x3fd774ebff097431 */ /* 0x000fe200000001ff */
[----:B0-----:R-:W-:Y:S02]  /*00b0*/  MOV R3, 0x3d4dd2f7 ;  /* 0x3d4dd2f700037802 */ /* 0x001fe40000000f00 */
[C---:B--2---:R-:W-:Y:S01]  /*00c0*/  FFMA R4, |R0|.reuse, -R7, 0.5 ;  /* 0x3f00000000047423 */ /* 0x044fe20000000a07 */
[C---:B------:R-:W-:Y:S02]  /*00d0*/  FSETP.NEU.AND P1, PT, |R0|.reuse, 1, PT ;  /* 0x3f8000000000780b */ /* 0x040fe40003f2d200 */
[----:B------:R-:W-:Y:S01]  /*00e0*/  FSETP.GT.AND P0, PT, |R0|, 0.56000000238418579102, PT ;  /* 0x3f0f5c290000780b */ /* 0x000fe20003f04200 */
[----:B------:R-:W0:Y:S02]  /*00f0*/  MUFU.RSQ R7, R4 ;  /* 0x0000000400077308 */ /* 0x000e240000001400 */
[----:B0-----:R-:W-:Y:S01]  /*0100*/  FMUL R6, R4, R7 ;  /* 0x0000000704067220 */ /* 0x001fe20000400000 */
[----:B------:R-:W-:-:S04]  /*0110*/  FMUL R7, R7, -0.5 ;  /* 0xbf00000007077820 */ /* 0x000fc80000400000 */
[----:B------:R-:W-:-:S04]  /*0120*/  FFMA R7, R6, R7, 0.5 ;  /* 0x3f00000006077423 */ /* 0x000fc80000000007 */
[----:B------:R-:W-:-:S05]  /*0130*/  FFMA R7, R6, R7, R6 ;  /* 0x0000000706077223 */ /* 0x000fca0000000006 */
[----:B------:R-:W-:-:S04]  /*0140*/  FSEL R7, R7, RZ, P1 ;  /* 0x000000ff07077208 */ /* 0x000fc80000800000 */
[----:B------:R-:W-:-:S05]  /*0150*/  FSEL R7, R7, |R0|, P0 ;  /* 0x4000000007077208 */ /* 0x000fca0000000000 */
[----:B------:R-:W-:-:S04]  /*0160*/  FMUL R2, R7, R7 ;  /* 0x0000000707027220 */ /* 0x000fc80000400000 */
[----:B------:R-:W-:-:S04]  /*0170*/  FFMA R3, R2, R3, 0.018773360177874565125 ;  /* 0x3c99ca9702037423 */ /* 0x000fc80000000003 */
[----:B------:R-:W-:-:S04]  /*0180*/  FFMA R3, R2, R3, 0.046769052743911743164 ;  /* 0x3d3f90e802037423 */ /* 0x000fc80000000003 */
[----:B------:R-:W-:-:S04]  /*0190*/  FFMA R3, R2, R3, 0.074823014438152313232 ;  /* 0x3d993ccf02037423 */ /* 0x000fc80000000003 */
[----:B------:R-:W-:-:S04]  /*01a0*/  FFMA R3, R2, R3, 0.16667181253433227539 ;  /* 0x3e2aac0402037423 */ /* 0x000fc80000000003 */
[----:B------:R-:W-:Y:S02]  /*01b0*/  FMUL R4, R2, R3 ;  /* 0x0000000302047220 */ /* 0x000fe40000400000 */
[----:B------:R-:W0:Y:S02]  /*01c0*/  LDC.64 R2, c[0x0][0x380] ;  /* 0x0000e000ff027b82 */ /* 0x000e240000000a00 */
[----:B------:R-:W-:-:S04]  /*01d0*/  FFMA R7, R7, R4, R7 ;  /* 0x0000000407077223 */ /* 0x000fc80000000007 */
[----:B------:R-:W-:-:S04]  /*01e0*/  FMUL R4, R7, -2 ;  /* 0xc000000007047820 */ /* 0x000fc80000400000 */
[----:B------:R-:W-:-:S05]  /*01f0*/  @P0 FFMA R7, R9, 0.93318945169448852539, R4 ;  /* 0x3f6ee58109070823 */ /* 0x000fca0000000004 */
[C---:B------:R-:W-:Y:S02]  /*0200*/  FSETP.NAN.AND P0, PT, R7.reuse, R7, PT ;  /* 0x000000070700720b */ /* 0x040fe40003f08000 */
[----:B------:R-:W-:-:S04]  /*0210*/  LOP3.LUT R4, R7, 0x80000000, R0, 0xb8, !PT ;  /* 0x8000000007047812 */ /* 0x000fc800078eb800 */
[----:B------:R-:W-:Y:S01]  /*0220*/  FSEL R7, R4, R7, !P0 ;  /* 0x0000000704077208 */ /* 0x000fe20004000000 */
[----:B0-----:R-:W-:-:S04]  /*0230*/  IMAD.WIDE.U32 R2, R5, 0x4, R2 ;  /* 0x0000000405027825 */ /* 0x001fc800078e0002 */
[----:B------:R-:W-:-:S05]  /*0240*/  FADD R7, -R0, R7 ;  /* 0x0000000700077221 */ /* 0x000fca0000000100 */
[----:B------:R-:W-:Y:S01]  /*0250*/  STG.E desc[UR6][R2.64], R7 ;  /* 0x0000000702007986 */ /* 0x000fe2000c101906 */
[----:B------:R-:W-:Y:S05]  /*0260*/  EXIT ;  /* 0x000000000000794d */ /* 0x000fea0003800000 */
.L_x_2:
        /* <DEDUP_REMOVED lines=9> */
.L_x_6:


//--------------------- .text.default_function_kernel --------------------------
	.section	.text.default_function_kernel,"ax",@progbits
	.align	128
        .global         default_function_kernel
        .type           default_function_kernel,@function
        .size           default_function_kernel,(.L_x_7 - default_function_kernel)
        .other          default_function_kernel,@"STO_CUDA_ENTRY STV_DEFAULT"
default_function_kernel:
.text.default_function_kernel:
[----:B------:R-:W-:Y:S01]  /*0000*/  LDC R1, c[0x0][0x37c] ;  /* 0x0000df00ff017b82 */ /* 0x000fe20000000800 */
[----:B------:R-:W0:Y:S07]  /*0010*/  S2R R9, SR_TID.X ;  /* 0x0000000000097919 */ /* 0x000e2e0000002100 */
[----:B------:R-:W1:Y:S01]  /*0020*/  S2UR UR4, SR_CTAID.X ;  /* 0x00000000000479c3 */ /* 0x000e620000002500 */
[----:B------:R-:W2:Y:S07]  /*0030*/  LDCU.64 UR6, c[0x0][0x358] ;  /* 0x00006b00ff0677ac */ /* 0x000eae0008000a00 */
[----:B------:R-:W3:Y:S08]  /*0040*/  LDC.64 R2, c[0x0][0x388] ;  /* 0x0000e200ff027b82 */ /* 0x000ef00000000a00 */
[----:B------:R-:W4:Y:S01]  /*0050*/  LDC.64 R4, c[0x0][0x390] ;  /* 0x0000e400ff047b82 */ /* 0x000f220000000a00 */
[----:B-1----:R-:W-:-:S07]  /*0060*/  USHF.L.U32 UR4, UR4, 0x1, URZ ;  /* 0x0000000104047899 */ /* 0x002fce00080006ff */
[----:B------:R-:W1:Y:S01]  /*0070*/  LDC.64 R6, c[0x0][0x380] ;  /* 0x0000e000ff067b82 */ /* 0x000e620000000a00 */
[----:B0-----:R-:W-:-:S05]  /*0080*/  LOP3.LUT R9, R9, UR4, RZ, 0xfc, !PT ;  /* 0x0000000409097c12 */ /* 0x001fca000f8efcff */
[----:B---3--:R-:W-:-:S04]  /*0090*/  IMAD.WIDE.U32 R2, R9, 0x4, R2 ;  /* 0x0000000409027825 */ /* 0x008fc800078e0002 */
[C---:B----4-:R-:W-:Y:S02]  /*00a0*/  IMAD.WIDE.U32 R4, R9.reuse, 0x4, R4 ;  /* 0x0000000409047825 */ /* 0x050fe400078e0004 */
[----:B--2---:R-:W2:Y:S04]  /*00b0*/  LDG.E.CONSTANT R2, desc[UR6][R2.64] ;  /* 0x0000000602027981 */ /* 0x004ea8000c1e9900 */
[----:B------:R-:W2:Y:S01]  /*00c0*/  LDG.E.CONSTANT R5, desc[UR6][R4.64] ;  /* 0x0000000604057981 */ /* 0x000ea2000c1e9900 */
[----:B-1----:R-:W-:-:S04]  /*00d0*/  IMAD.WIDE.U32 R6, R9, 0x4, R6 ;  /* 0x0000000409067825 */ /* 0x002fc800078e0006 */
[----:B--2---:R-:W-:-:S05]  /*00e0*/  FADD R9, R2, R5 ;  /* 0x0000000502097221 */ /* 0x004fca0000000000 */
[----:B------:R-:W-:Y:S01]  /*00f0*/  STG.E desc[UR6][R6.64], R9 ;  /* 0x0000000906007986 */ /* 0x000fe2000c101906 */
[----:B------:R-:W-:Y:S05]  /*0100*/  EXIT ;  /* 0x000000000000794d */ /* 0x000fea0003800000 */
.L_x_3:
        /* <DEDUP_REMOVED lines=15> */
.L_x_7:


//--------------------- .nv.shared.reserved.0     --------------------------
	.section	.nv.shared.reserved.0,"aw",@nobits
	.weak		__nv_reservedSMEM_offset_0_alias
	.size		__nv_reservedSMEM_offset_0_alias, 0, 64
	.other		__nv_reservedSMEM_offset_0_alias,@"STO_CUDA_RESERVED_SHARED STV_DEFAULT"
__nv_reservedSMEM_offset_0_alias:
	.zero		0
	.zero		64


//--------------------- .nv.constant0.default_function_kernel_2 --------------------------
	.section	.nv.constant0.default_function_kernel_2,"a",@progbits
	.sectionflags	@""
	.align	4
.nv.constant0.default_function_kernel_2:
	.zero		912


//--------------------- .nv.constant0.default_function_kernel_1 --------------------------
	.section	.nv.constant0.default_function_kernel_1,"a",@progbits
	.sectionflags	@""
	.align	4
.nv.constant0.default_function_kernel_1:
	.zero		912


//--------------------- .nv.constant0.default_function_kernel_3 --------------------------
	.section	.nv.constant0.default_function_kernel_3,"a",@progbits
	.sectionflags	@""
	.align	4
.nv.constant0.default_function_kernel_3:
	.zero		912


//--------------------- .nv.constant0.default_function_kernel --------------------------
	.section	.nv.constant0.default_function_kernel,"a",@progbits
	.sectionflags	@""
	.align	4
.nv.constant0.default_function_kernel:
	.zero		920


//--------------------- SYMBOLS --------------------------

	.type		.nv.reservedSmem.offset0,@object
	.size		.nv.reservedSmem.offset0,0x4
